//
// Generated by NVIDIA NVVM Compiler
//
// Compiler Build ID: CL-36424714
// Cuda compilation tools, release 13.0, V13.0.88
// Based on NVVM 20.0.0
//

.version 9.0
.target sm_100
.address_size 64

	// .globl	_Z11init_kernelPii
// _ZZ11life_kernelPiS_iiE11shared_bloc has been demoted

.visible .entry _Z11init_kernelPii(
	.param .u64 .ptr .align 1 _Z11init_kernelPii_param_0,
	.param .u32 _Z11init_kernelPii_param_1
)
{
	.reg .pred 	%p<2>;
	.reg .b32 	%r<10>;
	.reg .b64 	%rd<5>;

	ld.param.u64 	%rd1, [_Z11init_kernelPii_param_0];
	ld.param.u32 	%r1, [_Z11init_kernelPii_param_1];
	cvta.to.global.u64 	%rd2, %rd1;
	mov.u32 	%r2, %ctaid.x;
	mov.u32 	%r3, %tid.x;
	or.b32  	%r4, %r2, %r3;
	setp.eq.s32 	%p1, %r4, 0;
	selp.u32 	%r5, 1, 0, %p1;
	mov.u32 	%r6, %ctaid.y;
	mov.u32 	%r7, %ntid.x;
	mad.lo.s32 	%r8, %r2, %r7, %r3;
	mad.lo.s32 	%r9, %r1, %r6, %r8;
	mul.wide.u32 	%rd3, %r9, 4;
	add.s64 	%rd4, %rd2, %rd3;
	st.global.u32 	[%rd4], %r5;
	ret;

}
	// .globl	_Z11life_kernelPiS_ii
.visible .entry _Z11life_kernelPiS_ii(
	.param .u64 .ptr .align 1 _Z11life_kernelPiS_ii_param_0,
	.param .u64 .ptr .align 1 _Z11life_kernelPiS_ii_param_1,
	.param .u32 _Z11life_kernelPiS_ii_param_2,
	.param .u32 _Z11life_kernelPiS_ii_param_3
)
{
	.reg .pred 	%p<38>;
	.reg .b32 	%r<133>;
	.reg .b64 	%rd<25>;
	// demoted variable
	.shared .align 4 .b8 _ZZ11life_kernelPiS_iiE11shared_bloc[720];
	ld.param.u64 	%rd3, [_Z11life_kernelPiS_ii_param_0];
	ld.param.u64 	%rd2, [_Z11life_kernelPiS_ii_param_1];
	ld.param.u32 	%r49, [_Z11life_kernelPiS_ii_param_2];
	ld.param.u32 	%r50, [_Z11life_kernelPiS_ii_param_3];
	cvta.to.global.u64 	%rd1, %rd3;
	mov.u32 	%r51, %ctaid.x;
	mov.u32 	%r52, %ntid.x;
	mul.lo.s32 	%r1, %r51, %r52;
	mov.u32 	%r2, %tid.x;
	add.s32 	%r3, %r1, %r2;
	mov.u32 	%r53, %ctaid.y;
	mov.u32 	%r54, %ntid.y;
	mul.lo.s32 	%r4, %r53, %r54;
	mov.u32 	%r5, %tid.y;
	add.s32 	%r6, %r4, %r5;
	add.s32 	%r7, %r2, 1;
	add.s32 	%r8, %r5, 1;
	rem.u32 	%r9, %r3, %r49;
	rem.u32 	%r55, %r6, %r50;
	mul.lo.s32 	%r10, %r55, %r49;
	add.s32 	%r56, %r10, %r9;
	mul.wide.u32 	%rd4, %r56, 4;
	add.s64 	%rd5, %rd1, %rd4;
	ld.global.u32 	%r57, [%rd5];
	mov.u32 	%r58, _ZZ11life_kernelPiS_iiE11shared_bloc;
	mad.lo.s32 	%r11, %r2, 40, %r58;
	add.s32 	%r12, %r11, 40;
	shl.b32 	%r59, %r5, 2;
	add.s32 	%r13, %r12, %r59;
	st.shared.u32 	[%r13+4], %r57;
	add.s32 	%r14, %r58, %r59;
	setp.eq.s32 	%p1, %r2, 15;
	@%p1 bra 	$L__BB1_3;
	setp.ne.s32 	%p2, %r2, 0;
	@%p2 bra 	$L__BB1_4;
	add.s32 	%r67, %r3, -1;
	rem.u32 	%r68, %r67, %r49;
	add.s32 	%r69, %r68, %r10;
	mul.wide.u32 	%rd8, %r69, 4;
	add.s64 	%rd9, %rd1, %rd8;
	ld.global.u32 	%r70, [%rd9];
	st.shared.u32 	[%r14+4], %r70;
	bra.uni 	$L__BB1_4;
$L__BB1_3:
	add.s32 	%r60, %r7, %r1;
	rem.u32 	%r61, %r60, %r49;
	add.s32 	%r62, %r61, %r10;
	mul.wide.u32 	%rd6, %r62, 4;
	add.s64 	%rd7, %rd1, %rd6;
	ld.global.u32 	%r63, [%rd7];
	st.shared.u32 	[%r14+684], %r63;
$L__BB1_4:
	setp.eq.s32 	%p3, %r5, 7;
	@%p3 bra 	$L__BB1_7;
	setp.ne.s32 	%p4, %r5, 0;
	@%p4 bra 	$L__BB1_8;
	add.s32 	%r75, %r6, -1;
	rem.u32 	%r76, %r75, %r50;
	mad.lo.s32 	%r77, %r76, %r49, %r9;
	mul.wide.u32 	%rd12, %r77, 4;
	add.s64 	%rd13, %rd1, %rd12;
	ld.global.u32 	%r78, [%rd13];
	st.shared.u32 	[%r12], %r78;
	bra.uni 	$L__BB1_8;
$L__BB1_7:
	add.s32 	%r71, %r8, %r4;
	rem.u32 	%r72, %r71, %r50;
	mad.lo.s32 	%r73, %r72, %r49, %r9;
	mul.wide.u32 	%rd10, %r73, 4;
	add.s64 	%rd11, %rd1, %rd10;
	ld.global.u32 	%r74, [%rd11];
	st.shared.u32 	[%r11+76], %r74;
$L__BB1_8:
	or.b32  	%r79, %r2, %r5;
	setp.ne.s32 	%p5, %r79, 0;
	@%p5 bra 	$L__BB1_10;
	add.s32 	%r98, %r3, -1;
	rem.u32 	%r99, %r98, %r49;
	add.s32 	%r100, %r6, -1;
	rem.u32 	%r101, %r100, %r50;
	mad.lo.s32 	%r102, %r101, %r49, %r99;
	mul.wide.u32 	%rd20, %r102, 4;
	add.s64 	%rd21, %rd1, %rd20;
	ld.global.u32 	%r103, [%rd21];
	st.shared.u32 	[%r13+-40], %r103;
	bra.uni 	$L__BB1_16;
$L__BB1_10:
	setp.ne.s32 	%p6, %r2, 0;
	setp.ne.s32 	%p7, %r8, 8;
	or.pred  	%p8, %p6, %p7;
	@%p8 bra 	$L__BB1_12;
	add.s32 	%r92, %r3, -1;
	rem.u32 	%r93, %r92, %r49;
	add.s32 	%r94, %r4, 8;
	rem.u32 	%r95, %r94, %r50;
	mad.lo.s32 	%r96, %r95, %r49, %r93;
	mul.wide.u32 	%rd18, %r96, 4;
	add.s64 	%rd19, %rd1, %rd18;
	ld.global.u32 	%r97, [%rd19];
	st.shared.u32 	[%r14+8], %r97;
	bra.uni 	$L__BB1_16;
$L__BB1_12:
	setp.ne.s32 	%p9, %r7, 16;
	setp.ne.s32 	%p10, %r5, 0;
	or.pred  	%p11, %p10, %p9;
	@%p11 bra 	$L__BB1_14;
	add.s32 	%r86, %r1, 16;
	rem.u32 	%r87, %r86, %r49;
	add.s32 	%r88, %r6, -1;
	rem.u32 	%r89, %r88, %r50;
	mad.lo.s32 	%r90, %r89, %r49, %r87;
	mul.wide.u32 	%rd16, %r90, 4;
	add.s64 	%rd17, %rd1, %rd16;
	ld.global.u32 	%r91, [%rd17];
	st.shared.u32 	[%r11+80], %r91;
	bra.uni 	$L__BB1_16;
$L__BB1_14:
	setp.ne.s32 	%p12, %r7, 16;
	setp.ne.s32 	%p13, %r8, 8;
	or.pred  	%p14, %p12, %p13;
	@%p14 bra 	$L__BB1_16;
	add.s32 	%r80, %r1, 16;
	rem.u32 	%r81, %r80, %r49;
	add.s32 	%r82, %r4, 8;
	rem.u32 	%r83, %r82, %r50;
	mad.lo.s32 	%r84, %r83, %r49, %r81;
	mul.wide.u32 	%rd14, %r84, 4;
	add.s64 	%rd15, %rd1, %rd14;
	ld.global.u32 	%r85, [%rd15];
	st.shared.u32 	[%r13+48], %r85;
$L__BB1_16:
	bar.sync 	0;
	ld.shared.u32 	%r15, [%r13];
	setp.eq.s32 	%p15, %r15, 2;
	selp.u32 	%r120, 1, 0, %p15;
	setp.eq.s32 	%p16, %r15, 1;
	selp.u32 	%r121, 1, 0, %p16;
	ld.shared.u32 	%r104, [%r13+8];
	setp.eq.s32 	%p17, %r104, 1;
	@%p17 bra 	$L__BB1_19;
	setp.ne.s32 	%p18, %r104, 2;
	@%p18 bra 	$L__BB1_20;
	setp.eq.s32 	%p20, %r15, 2;
	selp.b32 	%r120, 2, 1, %p20;
	bra.uni 	$L__BB1_20;
$L__BB1_19:
	setp.eq.s32 	%p19, %r15, 1;
	selp.b32 	%r121, 2, 1, %p19;
$L__BB1_20:
	ld.shared.u32 	%r105, [%r13+-36];
	setp.eq.s32 	%p21, %r105, 1;
	@%p21 bra 	$L__BB1_23;
	setp.ne.s32 	%p22, %r105, 2;
	@%p22 bra 	$L__BB1_24;
	add.s32 	%r120, %r120, 1;
	bra.uni 	$L__BB1_24;
$L__BB1_23:
	add.s32 	%r121, %r121, 1;
$L__BB1_24:
	ld.shared.u32 	%r106, [%r13+44];
	setp.eq.s32 	%p23, %r106, 1;
	@%p23 bra 	$L__BB1_27;
	setp.ne.s32 	%p24, %r106, 2;
	@%p24 bra 	$L__BB1_28;
	add.s32 	%r120, %r120, 1;
	bra.uni 	$L__BB1_28;
$L__BB1_27:
	add.s32 	%r121, %r121, 1;
$L__BB1_28:
	ld.shared.u32 	%r107, [%r13+40];
	setp.eq.s32 	%p25, %r107, 1;
	@%p25 bra 	$L__BB1_31;
	setp.ne.s32 	%p26, %r107, 2;
	@%p26 bra 	$L__BB1_32;
	add.s32 	%r120, %r120, 1;
	bra.uni 	$L__BB1_32;
$L__BB1_31:
	add.s32 	%r121, %r121, 1;
$L__BB1_32:
	ld.shared.u32 	%r108, [%r13+-32];
	setp.eq.s32 	%p27, %r108, 1;
	@%p27 bra 	$L__BB1_35;
	setp.ne.s32 	%p28, %r108, 2;
	@%p28 bra 	$L__BB1_36;
	add.s32 	%r120, %r120, 1;
	bra.uni 	$L__BB1_36;
$L__BB1_35:
	add.s32 	%r121, %r121, 1;
$L__BB1_36:
	ld.shared.u32 	%r109, [%r13+-40];
	setp.eq.s32 	%p29, %r109, 1;
	@%p29 bra 	$L__BB1_39;
	setp.ne.s32 	%p30, %r109, 2;
	@%p30 bra 	$L__BB1_40;
	add.s32 	%r120, %r120, 1;
	bra.uni 	$L__BB1_40;
$L__BB1_39:
	add.s32 	%r121, %r121, 1;
$L__BB1_40:
	ld.shared.u32 	%r110, [%r13+48];
	setp.eq.s32 	%p31, %r110, 1;
	@%p31 bra 	$L__BB1_43;
	setp.ne.s32 	%p32, %r110, 2;
	@%p32 bra 	$L__BB1_44;
	add.s32 	%r120, %r120, 1;
	bra.uni 	$L__BB1_44;
$L__BB1_43:
	add.s32 	%r121, %r121, 1;
$L__BB1_44:
	ld.shared.u32 	%r132, [%r13+4];
	setp.eq.s32 	%p33, %r132, 0;
	@%p33 bra 	$L__BB1_46;
	add.s32 	%r111, %r121, %r120;
	and.b32  	%r112, %r111, 510;
	setp.eq.s32 	%p34, %r112, 2;
	@%p34 bra 	$L__BB1_47;
$L__BB1_46:
	setp.eq.s32 	%p35, %r132, 0;
	add.s32 	%r113, %r121, %r120;
	setp.eq.s32 	%p36, %r113, 3;
	setp.gt.u32 	%p37, %r120, %r121;
	selp.b32 	%r115, 2, 1, %p37;
	selp.b32 	%r116, %r115, 0, %p36;
	selp.b32 	%r132, %r116, 0, %p35;
$L__BB1_47:
	cvta.to.global.u64 	%rd22, %rd2;
	mad.lo.s32 	%r117, %r49, %r6, %r3;
	mul.wide.s32 	%rd23, %r117, 4;
	add.s64 	%rd24, %rd22, %rd23;
	st.global.u32 	[%rd24], %r132;
	ret;

}


// ===== COMPILED SASS (sm_100) =====

	.target	sm_100

	.elftype	@"ET_EXEC"


//--------------------- .note.nv.tkinfo           --------------------------
	.section	.note.nv.tkinfo,"",@"SHT_NOTE"
	.sectionflags	@"SHF_NOTE_NV_TKINFO"
	.tkinfo
        /*0018*/ 	.word	0x00000002
        /*0030*/ 	.string	""
        /*0030*/ 	.string	"ptxas"
        /*0030*/ 	.string	"Cuda compilation tools, release 13.0, V13.0.88"
        /*0030*/ 	.string	"Build cuda_13.0.r13.0/compiler.36424714_0"
        /*0030*/ 	.string	"-arch sm_100 -m 64 "



//--------------------- .note.nv.cuinfo           --------------------------
	.section	.note.nv.cuinfo,"",@"SHT_NOTE"
	.sectionflags	@"SHF_NOTE_NV_CUINFO"
        /*0018*/ 	.short	0x0002
        /*001a*/ 	.short	0x0064
        /*001c*/ 	.short	0x0082
	.zero		2


//--------------------- .nv.info                  --------------------------
	.section	.nv.info,"",@"SHT_CUDA_INFO"
	.align	4


	//----- nvinfo : EIATTR_REGCOUNT
	.align		4
        /*0000*/ 	.byte	0x04, 0x2f
        /*0002*/ 	.short	(.L_1 - .L_0)
	.align		4
.L_0:
        /*0004*/ 	.word	index@(_Z11init_kernelPii)
        /*0008*/ 	.word	0x0000000a


	//----- nvinfo : EIATTR_FRAME_SIZE
	.align		4
.L_1:
        /*000c*/ 	.byte	0x04, 0x11
        /*000e*/ 	.short	(.L_3 - .L_2)
	.align		4
.L_2:
        /*0010*/ 	.word	index@(_Z11init_kernelPii)
        /*0014*/ 	.word	0x00000000


	//----- nvinfo : EIATTR_REGCOUNT
	.align		4
.L_3:
        /*0018*/ 	.byte	0x04, 0x2f
        /*001a*/ 	.short	(.L_5 - .L_4)
	.align		4
.L_4:
        /*001c*/ 	.word	index@(_Z11life_kernelPiS_ii)
        /*0020*/ 	.word	0x0000001c


	//----- nvinfo : EIATTR_FRAME_SIZE
	.align		4
.L_5:
        /*0024*/ 	.byte	0x04, 0x11
        /*0026*/ 	.short	(.L_7 - .L_6)
	.align		4
.L_6:
        /*0028*/ 	.word	index@(_Z11life_kernelPiS_ii)
        /*002c*/ 	.word	0x00000000


	//----- nvinfo : EIATTR_MIN_STACK_SIZE
	.align		4
.L_7:
        /*0030*/ 	.byte	0x04, 0x12
        /*0032*/ 	.short	(.L_9 - .L_8)
	.align		4
.L_8:
        /*0034*/ 	.word	index@(_Z11life_kernelPiS_ii)
        /*0038*/ 	.word	0x00000000


	//----- nvinfo : EIATTR_MIN_STACK_SIZE
	.align		4
.L_9:
        /*003c*/ 	.byte	0x04, 0x12
        /*003e*/ 	.short	(.L_11 - .L_10)
	.align		4
.L_10:
        /*0040*/ 	.word	index@(_Z11init_kernelPii)
        /*0044*/ 	.word	0x00000000
.L_11:


//--------------------- .nv.compat                --------------------------
	.section	.nv.compat,"",@"SHT_CUDA_COMPAT_INFO"
	.align	4
        /*0000*/ 	.byte	0x02, 0x09, 0x00, 0x00, 0x02, 0x02, 0x01, 0x00, 0x02, 0x05, 0x05, 0x00, 0x03, 0x07, 0x01, 0x01
        /*0010*/ 	.byte	0x02, 0x03, 0x00, 0x00, 0x02, 0x06, 0x01, 0x00, 0x04, 0x0b, 0x08, 0x00, 0x09, 0x00, 0x00, 0x00
        /*0020*/ 	.byte	0x00, 0x00, 0x00, 0x00


//--------------------- .nv.info._Z11life_kernelPiS_ii --------------------------
	.section	.nv.info._Z11life_kernelPiS_ii,"",@"SHT_CUDA_INFO"
	.sectionflags	@""
	.align	4


	//----- nvinfo : EIATTR_CUDA_API_VERSION
	.align		4
        /*0000*/ 	.byte	0x04, 0x37
        /*0002*/ 	.short	(.L_13 - .L_12)
.L_12:
        /*0004*/ 	.word	0x00000082


	//----- nvinfo : EIATTR_KPARAM_INFO
	.align		4
.L_13:
        /*0008*/ 	.byte	0x04, 0x17
        /*000a*/ 	.short	(.L_15 - .L_14)
.L_14:
        /*000c*/ 	.word	0x00000000
        /*0010*/ 	.short	0x0003
        /*0012*/ 	.short	0x0014
        /*0014*/ 	.byte	0x00, 0xf0, 0x11, 0x00


	//----- nvinfo : EIATTR_KPARAM_INFO
	.align		4
.L_15:
        /*0018*/ 	.byte	0x04, 0x17
        /*001a*/ 	.short	(.L_17 - .L_16)
.L_16:
        /*001c*/ 	.word	0x00000000
        /*0020*/ 	.short	0x0002
        /*0022*/ 	.short	0x0010
        /*0024*/ 	.byte	0x00, 0xf0, 0x11, 0x00


	//----- nvinfo : EIATTR_KPARAM_INFO
	.align		4
.L_17:
        /*0028*/ 	.byte	0x04, 0x17
        /*002a*/ 	.short	(.L_19 - .L_18)
.L_18:
        /*002c*/ 	.word	0x00000000
        /*0030*/ 	.short	0x0001
        /*0032*/ 	.short	0x0008
        /*0034*/ 	.byte	0x00, 0xf5, 0x21, 0x00


	//----- nvinfo : EIATTR_KPARAM_INFO
	.align		4
.L_19:
        /*0038*/ 	.byte	0x04, 0x17
        /*003a*/ 	.short	(.L_21 - .L_20)
.L_20:
        /*003c*/ 	.word	0x00000000
        /*0040*/ 	.short	0x0000
        /*0042*/ 	.short	0x0000
        /*0044*/ 	.byte	0x00, 0xf5, 0x21, 0x00


	//----- nvinfo : EIATTR_SPARSE_MMA_MASK
	.align		4
.L_21:
        /*0048*/ 	.byte	0x03, 0x50
        /*004a*/ 	.short	0x0000


	//----- nvinfo : EIATTR_MAXREG_COUNT
	.align		4
        /*004c*/ 	.byte	0x03, 0x1b
        /*004e*/ 	.short	0x00ff


	//----- nvinfo : EIATTR_NUM_BARRIERS
	.align		4
        /*0050*/ 	.byte	0x02, 0x4c
        /*0052*/ 	.byte	0x01
	.zero		1


	//----- nvinfo : EIATTR_MERCURY_ISA_VERSION
	.align		4
        /*0054*/ 	.byte	0x03, 0x5f
        /*0056*/ 	.short	0x0101


	//----- nvinfo : EIATTR_VRC_CTA_INIT_COUNT
	.align		4
        /*0058*/ 	.byte	0x02, 0x4a
	.zero		1
	.zero		1


	//----- nvinfo : EIATTR_EXIT_INSTR_OFFSETS
	.align		4
        /*005c*/ 	.byte	0x04, 0x1c
        /*005e*/ 	.short	(.L_23 - .L_22)


	//   ....[0]....
.L_22:
        /*0060*/ 	.word	0x00001540


	//----- nvinfo : EIATTR_CRS_STACK_SIZE
	.align		4
.L_23:
        /*0064*/ 	.byte	0x04, 0x1e
        /*0066*/ 	.short	(.L_25 - .L_24)
.L_24:
        /*0068*/ 	.word	0x00000000


	//----- nvinfo : EIATTR_CBANK_PARAM_SIZE
	.align		4
.L_25:
        /*006c*/ 	.byte	0x03, 0x19
        /*006e*/ 	.short	0x0018


	//----- nvinfo : EIATTR_PARAM_CBANK
	.align		4
        /*0070*/ 	.byte	0x04, 0x0a
        /*0072*/ 	.short	(.L_27 - .L_26)
	.align		4
.L_26:
        /*0074*/ 	.word	index@(.nv.constant0._Z11life_kernelPiS_ii)
        /*0078*/ 	.short	0x0380
        /*007a*/ 	.short	0x0018


	//----- nvinfo : EIATTR_SW_WAR
	.align		4
.L_27:
        /*007c*/ 	.byte	0x04, 0x36
        /*007e*/ 	.short	(.L_29 - .L_28)
.L_28:
        /*0080*/ 	.word	0x00000008
.L_29:


//--------------------- .nv.info._Z11init_kernelPii --------------------------
	.section	.nv.info._Z11init_kernelPii,"",@"SHT_CUDA_INFO"
	.sectionflags	@""
	.align	4


	//----- nvinfo : EIATTR_CUDA_API_VERSION
	.align		4
        /*0000*/ 	.byte	0x04, 0x37
        /*0002*/ 	.short	(.L_31 - .L_30)
.L_30:
        /*0004*/ 	.word	0x00000082


	//----- nvinfo : EIATTR_KPARAM_INFO
	.align		4
.L_31:
        /*0008*/ 	.byte	0x04, 0x17
        /*000a*/ 	.short	(.L_33 - .L_32)
.L_32:
        /*000c*/ 	.word	0x00000000
        /*0010*/ 	.short	0x0001
        /*0012*/ 	.short	0x0008
        /*0014*/ 	.byte	0x00, 0xf0, 0x11, 0x00


	//----- nvinfo : EIATTR_KPARAM_INFO
	.align		4
.L_33:
        /*0018*/ 	.byte	0x04, 0x17
        /*001a*/ 	.short	(.L_35 - .L_34)
.L_34:
        /*001c*/ 	.word	0x00000000
        /*0020*/ 	.short	0x0000
        /*0022*/ 	.short	0x0000
        /*0024*/ 	.byte	0x00, 0xf5, 0x21, 0x00


	//----- nvinfo : EIATTR_SPARSE_MMA_MASK
	.align		4
.L_35:
        /*0028*/ 	.byte	0x03, 0x50
        /*002a*/ 	.short	0x0000


	//----- nvinfo : EIATTR_MAXREG_COUNT
	.align		4
        /*002c*/ 	.byte	0x03, 0x1b
        /*002e*/ 	.short	0x00ff


	//----- nvinfo : EIATTR_MERCURY_ISA_VERSION
	.align		4
        /*0030*/ 	.byte	0x03, 0x5f
        /*0032*/ 	.short	0x0101


	//----- nvinfo : EIATTR_VRC_CTA_INIT_COUNT
	.align		4
        /*0034*/ 	.byte	0x02, 0x4a
	.zero		1
	.zero		1


	//----- nvinfo : EIATTR_EXIT_INSTR_OFFSETS
	.align		4
        /*0038*/ 	.byte	0x04, 0x1c
        /*003a*/ 	.short	(.L_37 - .L_36)


	//   ....[0]....
.L_36:
        /*003c*/ 	.word	0x000000e0


	//----- nvinfo : EIATTR_CBANK_PARAM_SIZE
	.align		4
.L_37:
        /*0040*/ 	.byte	0x03, 0x19
        /*0042*/ 	.short	0x000c


	//----- nvinfo : EIATTR_PARAM_CBANK
	.align		4
        /*0044*/ 	.byte	0x04, 0x0a
        /*0046*/ 	.short	(.L_39 - .L_38)
	.align		4
.L_38:
        /*0048*/ 	.word	index@(.nv.constant0._Z11init_kernelPii)
        /*004c*/ 	.short	0x0380
        /*004e*/ 	.short	0x000c


	//----- nvinfo : EIATTR_SW_WAR
	.align		4
.L_39:
        /*0050*/ 	.byte	0x04, 0x36
        /*0052*/ 	.short	(.L_41 - .L_40)
.L_40:
        /*0054*/ 	.word	0x00000008
.L_41:


//--------------------- .nv.callgraph             --------------------------
	.section	.nv.callgraph,"",@"SHT_CUDA_CALLGRAPH"
	.align	4
	.sectionentsize	8
	.align		4
        /*0000*/ 	.word	0x00000000
	.align		4
        /*0004*/ 	.word	0xffffffff
	.align		4
        /*0008*/ 	.word	0x00000000
	.align		4
        /*000c*/ 	.word	0xfffffffe
	.align		4
        /*0010*/ 	.word	0x00000000
	.align		4
        /*0014*/ 	.word	0xfffffffd
	.align		4
        /*0018*/ 	.word	0x00000000
	.align		4
        /*001c*/ 	.word	0xfffffffc


//--------------------- .text._Z11life_kernelPiS_ii --------------------------
	.section	.text._Z11life_kernelPiS_ii,"ax",@progbits
	.align	128
        .global         _Z11life_kernelPiS_ii
        .type           _Z11life_kernelPiS_ii,@function
        .size           _Z11life_kernelPiS_ii,(.L_x_34 - _Z11life_kernelPiS_ii)
        .other          _Z11life_kernelPiS_ii,@"STO_CUDA_ENTRY STV_DEFAULT"
_Z11life_kernelPiS_ii:
.text._Z11life_kernelPiS_ii:
[----:B------:R-:W-:Y:S08]  /*0000*/  LDC R1, c[0x0][0x37c] ;  /* 0x0000df00ff017b82 */ /* 0x000ff00000000800 */
[----:B------:R-:W0:Y:S01]  /*0010*/  LDC.64 R6, c[0x0][0x390] ;  /* 0x0000e400ff067b82 */ /* 0x000e220000000a00 */
[----:B------:R-:W1:Y:S01]  /*0020*/  S2R R0, SR_TID.X ;  /* 0x0000000000007919 */ /* 0x000e620000002100 */
[----:B------:R-:W2:Y:S01]  /*0030*/  LDCU UR5, c[0x0][0x360] ;  /* 0x00006c00ff0577ac */ /* 0x000ea20008000800 */
[----:B------:R-:W3:Y:S01]  /*0040*/  S2R R11, SR_TID.Y ;  /* 0x00000000000b7919 */ /* 0x000ee20000002200 */
[----:B------:R-:W4:Y:S04]  /*0050*/  LDCU UR7, c[0x0][0x364] ;  /* 0x00006c80ff0777ac */ /* 0x000f280008000800 */
[----:B------:R-:W2:Y:S01]  /*0060*/  S2UR UR4, SR_CTAID.X ;  /* 0x00000000000479c3 */ /* 0x000ea20000002500 */
[----:B------:R-:W5:Y:S07]  /*0070*/  LDCU.64 UR8, c[0x0][0x358] ;  /* 0x00006b00ff0877ac */ /* 0x000f6e0008000a00 */
[----:B------:R-:W4:Y:S01]  /*0080*/  S2UR UR6, SR_CTAID.Y ;  /* 0x00000000000679c3 */ /* 0x000f220000002600 */
[----:B0-----:R-:W0:Y:S01]  /*0090*/  I2F.U32.RP R8, R6 ;  /* 0x0000000600087306 */ /* 0x001e220000209000 */
[----:B------:R-:W-:-:S02]  /*00a0*/  ISETP.NE.U32.AND P2, PT, R6, RZ, PT ;  /* 0x000000ff0600720c */ /* 0x000fc40003f45070 */
[----:B------:R-:W-:Y:S02]  /*00b0*/  ISETP.NE.U32.AND P3, PT, R7, RZ, PT ;  /* 0x000000ff0700720c */ /* 0x000fe40003f65070 */
[----:B------:R-:W-:Y:S02]  /*00c0*/  LOP3.LUT R15, RZ, R6, RZ, 0x33, !PT ;  /* 0x00000006ff0f7212 */ /* 0x000fe400078e33ff */
[----:B------:R-:W-:Y:S01]  /*00d0*/  LOP3.LUT R16, RZ, R7, RZ, 0x33, !PT ;  /* 0x00000007ff107212 */ /* 0x000fe200078e33ff */
[----:B------:R-:W5:Y:S01]  /*00e0*/  I2F.U32.RP R9, R7 ;  /* 0x0000000700097306 */ /* 0x000f620000209000 */
[----:B--2---:R-:W-:-:S07]  /*00f0*/  UIMAD UR4, UR4, UR5, URZ ;  /* 0x00000005040472a4 */ /* 0x004fce000f8e02ff */
[----:B0-----:R-:W0:Y:S01]  /*0100*/  MUFU.RCP R8, R8 ;  /* 0x0000000800087308 */ /* 0x001e220000001000 */
[----:B----4-:R-:W-:-:S06]  /*0110*/  UIMAD UR5, UR6, UR7, URZ ;  /* 0x00000007060572a4 */ /* 0x010fcc000f8e02ff */
[----:B---3--:R-:W-:Y:S01]  /*0120*/  VIADD R14, R11, UR5 ;  /* 0x000000050b0e7c36 */ /* 0x008fe20008000000 */
[----:B-----5:R-:W2:Y:S01]  /*0130*/  MUFU.RCP R9, R9 ;  /* 0x0000000900097308 */ /* 0x020ea20000001000 */
[----:B0-----:R-:W-:-:S07]  /*0140*/  VIADD R2, R8, 0xffffffe ;  /* 0x0ffffffe08027836 */ /* 0x001fce0000000000 */
[----:B------:R-:W0:Y:S01]  /*0150*/  F2I.FTZ.U32.TRUNC.NTZ R3, R2 ;  /* 0x0000000200037305 */ /* 0x000e22000021f000 */
[----:B--2---:R-:W-:-:S07]  /*0160*/  VIADD R4, R9, 0xffffffe ;  /* 0x0ffffffe09047836 */ /* 0x004fce0000000000 */
[----:B------:R2:W3:Y:S01]  /*0170*/  F2I.FTZ.U32.TRUNC.NTZ R5, R4 ;  /* 0x0000000400057305 */ /* 0x0004e2000021f000 */
[----:B0-----:R-:W-:Y:S01]  /*0180*/  IADD3 R9, PT, PT, RZ, -R3, RZ ;  /* 0x80000003ff097210 */ /* 0x001fe20007ffe0ff */
[----:B--2---:R-:W-:-:S04]  /*0190*/  HFMA2 R4, -RZ, RZ, 0, 0 ;  /* 0x00000000ff047431 */ /* 0x004fc800000001ff */
[----:B------:R-:W-:Y:S02]  /*01a0*/  IMAD R9, R9, R6, RZ ;  /* 0x0000000609097224 */ /* 0x000fe400078e02ff */
[----:B---3--:R-:W-:-:S04]  /*01b0*/  IMAD.MOV R2, RZ, RZ, -R5 ;  /* 0x000000ffff027224 */ /* 0x008fc800078e0a05 */
[----:B------:R-:W-:Y:S02]  /*01c0*/  IMAD R13, R2, R7, RZ ;  /* 0x00000007020d7224 */ /* 0x000fe400078e02ff */
[----:B------:R-:W-:Y:S02]  /*01d0*/  IMAD.MOV.U32 R2, RZ, RZ, RZ ;  /* 0x000000ffff027224 */ /* 0x000fe400078e00ff */
[----:B------:R-:W-:-:S04]  /*01e0*/  IMAD.HI.U32 R12, R5, R13, R4 ;  /* 0x0000000d050c7227 */ /* 0x000fc800078e0004 */
[----:B------:R-:W-:-:S04]  /*01f0*/  IMAD.HI.U32 R10, R3, R9, R2 ;  /* 0x00000009030a7227 */ /* 0x000fc800078e0002 */
[----:B-1----:R-:W-:Y:S02]  /*0200*/  VIADD R13, R0, UR4 ;  /* 0x00000004000d7c36 */ /* 0x002fe40008000000 */
[----:B------:R-:W-:-:S04]  /*0210*/  IMAD.HI.U32 R3, R12, R14, RZ ;  /* 0x0000000e0c037227 */ /* 0x000fc800078e00ff */
[----:B------:R-:W-:-:S04]  /*0220*/  IMAD.HI.U32 R2, R10, R13, RZ ;  /* 0x0000000d0a027227 */ /* 0x000fc800078e00ff */
[----:B------:R-:W-:Y:S01]  /*0230*/  IMAD.MOV R3, RZ, RZ, -R3 ;  /* 0x000000ffff037224 */ /* 0x000fe200078e0a03 */
[----:B------:R-:W-:-:S03]  /*0240*/  IADD3 R2, PT, PT, -R2, RZ, RZ ;  /* 0x000000ff02027210 */ /* 0x000fc60007ffe1ff */
[----:B------:R-:W-:Y:S02]  /*0250*/  IMAD R8, R7, R3, R14 ;  /* 0x0000000307087224 */ /* 0x000fe400078e020e */
[----:B------:R-:W-:Y:S02]  /*0260*/  IMAD R19, R6, R2, R13 ;  /* 0x0000000206137224 */ /* 0x000fe400078e020d */
[----:B------:R-:W0:Y:S01]  /*0270*/  LDC.64 R2, c[0x0][0x380] ;  /* 0x0000e000ff027b82 */ /* 0x000e220000000a00 */
[----:B------:R-:W-:Y:S02]  /*0280*/  ISETP.GE.U32.AND P1, PT, R8, R7, PT ;  /* 0x000000070800720c */ /* 0x000fe40003f26070 */
[----:B------:R-:W-:-:S11]  /*0290*/  ISETP.GE.U32.AND P0, PT, R19, R6, PT ;  /* 0x000000061300720c */ /* 0x000fd60003f06070 */
[-C--:B------:R-:W-:Y:S02]  /*02a0*/  @P1 IADD3 R8, PT, PT, R8, -R7.reuse, RZ ;  /* 0x8000000708081210 */ /* 0x080fe40007ffe0ff */
[----:B------:R-:W-:Y:S02]  /*02b0*/  @P0 IMAD.IADD R19, R19, 0x1, -R6 ;  /* 0x0000000113130824 */ /* 0x000fe400078e0a06 */
[----:B------:R-:W-:-:S03]  /*02c0*/  ISETP.GE.U32.AND P1, PT, R8, R7, PT ;  /* 0x000000070800720c */ /* 0x000fc60003f26070 */
[----:B------:R-:W-:-:S10]  /*02d0*/  ISETP.GE.U32.AND P0, PT, R19, R6, PT ;  /* 0x000000061300720c */ /* 0x000fd40003f06070 */
[----:B------:R-:W-:-:S03]  /*02e0*/  @P1 IMAD.IADD R8, R8, 0x1, -R7 ;  /* 0x0000000108081824 */ /* 0x000fc600078e0a07 */
[----:B------:R-:W-:Y:S02]  /*02f0*/  @P0 IMAD.IADD R19, R19, 0x1, -R6 ;  /* 0x0000000113130824 */ /* 0x000fe400078e0a06 */
[----:B------:R-:W-:-:S03]  /*0300*/  SEL R9, R16, R8, !P3 ;  /* 0x0000000810097207 */ /* 0x000fc60005800000 */
[----:B------:R-:W-:-:S05]  /*0310*/  SEL R19, R15, R19, !P2 ;  /* 0x000000130f137207 */ /* 0x000fca0005000000 */
[----:B------:R-:W-:-:S04]  /*0320*/  IMAD R25, R9, R6, R19 ;  /* 0x0000000609197224 */ /* 0x000fc800078e0213 */
[----:B0-----:R-:W-:-:S06]  /*0330*/  IMAD.WIDE.U32 R24, R25, 0x4, R2 ;  /* 0x0000000419187825 */ /* 0x001fcc00078e0002 */
[----:B------:R-:W2:Y:S01]  /*0340*/  LDG.E R24, desc[UR8][R24.64] ;  /* 0x0000000818187981 */ /* 0x000ea2000c1e1900 */
[----:B------:R-:W-:Y:S01]  /*0350*/  MOV R8, 0x400 ;  /* 0x0000040000087802 */ /* 0x000fe20000000f00 */
[----:B------:R-:W-:Y:S01]  /*0360*/  BSSY.RECONVERGENT B0, `(.L_x_0) ;  /* 0x0000028000007945 */ /* 0x000fe20003800200 */
[C---:B------:R-:W-:Y:S01]  /*0370*/  ISETP.NE.AND P0, PT, R0.reuse, 0xf, PT ;  /* 0x0000000f0000780c */ /* 0x040fe20003f05270 */
[----:B------:R-:W0:Y:S01]  /*0380*/  S2R R17, SR_CgaCtaId ;  /* 0x0000000000117919 */ /* 0x000e220000008800 */
[----:B------:R-:W-:Y:S02]  /*0390*/  VIADD R22, R0, 0x1 ;  /* 0x0000000100167836 */ /* 0x000fe40000000000 */
[----:B------:R-:W-:Y:S01]  /*03a0*/  VIADD R21, R11, 0x1 ;  /* 0x000000010b157836 */ /* 0x000fe20000000000 */
[----:B0-----:R-:W-:-:S04]  /*03b0*/  LEA R8, R17, R8, 0x18 ;  /* 0x0000000811087211 */ /* 0x001fc800078ec0ff */
[----:B------:R-:W-:Y:S01]  /*03c0*/  LEA R18, R11, R8, 0x2 ;  /* 0x000000080b127211 */ /* 0x000fe200078e10ff */
[----:B------:R-:W-:-:S05]  /*03d0*/  IMAD R20, R0, 0x28, R8 ;  /* 0x0000002800147824 */ /* 0x000fca00078e0208 */
[----:B------:R-:W-:-:S05]  /*03e0*/  LEA R17, R11, R20, 0x2 ;  /* 0x000000140b117211 */ /* 0x000fca00078e10ff */
[----:B--2---:R0:W-:Y:S01]  /*03f0*/  STS [R17+0x2c], R24 ;  /* 0x00002c1811007388 */ /* 0x0041e20000000800 */
[----:B------:R-:W-:Y:S05]  /*0400*/  @!P0 BRA `(.L_x_1) ;  /* 0x0000000000408947 */ /* 0x000fea0003800000 */
[----:B------:R-:W-:-:S13]  /*0410*/  ISETP.NE.AND P0, PT, R0, RZ, PT ;  /* 0x000000ff0000720c */ /* 0x000fda0003f05270 */
[----:B------:R-:W-:Y:S05]  /*0420*/  @P0 BRA `(.L_x_2) ;  /* 0x00000000006c0947 */ /* 0x000fea0003800000 */
[----:B------:R-:W-:-:S04]  /*0430*/  VIADD R23, R13, 0xffffffff ;  /* 0xffffffff0d177836 */ /* 0x000fc80000000000 */
[----:B------:R-:W-:-:S04]  /*0440*/  IMAD.HI.U32 R8, R10, R23, RZ ;  /* 0x000000170a087227 */ /* 0x000fc800078e00ff */
[----:B------:R-:W-:-:S04]  /*0450*/  IMAD.MOV R8, RZ, RZ, -R8 ;  /* 0x000000ffff087224 */ /* 0x000fc800078e0a08 */
[----:B------:R-:W-:-:S05]  /*0460*/  IMAD R23, R6, R8, R23 ;  /* 0x0000000806177224 */ /* 0x000fca00078e0217 */
[----:B------:R-:W-:-:S13]  /*0470*/  ISETP.GE.U32.AND P0, PT, R23, R6, PT ;  /* 0x000000061700720c */ /* 0x000fda0003f06070 */
[----:B------:R-:W-:-:S04]  /*0480*/  @P0 IADD3 R23, PT, PT, R23, -R6, RZ ;  /* 0x8000000617170210 */ /* 0x000fc80007ffe0ff */
[----:B------:R-:W-:-:S13]  /*0490*/  ISETP.GE.U32.AND P0, PT, R23, R6, PT ;  /* 0x000000061700720c */ /* 0x000fda0003f06070 */
[----:B------:R-:W-:-:S05]  /*04a0*/  @P0 IMAD.IADD R23, R23, 0x1, -R6 ;  /* 0x0000000117170824 */ /* 0x000fca00078e0a06 */
[----:B------:R-:W-:-:S05]  /*04b0*/  SEL R23, R15, R23, !P2 ;  /* 0x000000170f177207 */ /* 0x000fca0005000000 */
[----:B------:R-:W-:-:S04]  /*04c0*/  IMAD R9, R9, R6, R23 ;  /* 0x0000000609097224 */ /* 0x000fc800078e0217 */
[----:B------:R-:W-:-:S06]  /*04d0*/  IMAD.WIDE.U32 R8, R9, 0x4, R2 ;  /* 0x0000000409087825 */ /* 0x000fcc00078e0002 */
[----:B------:R-:W2:Y:S04]  /*04e0*/  LDG.E R9, desc[UR8][R8.64] ;  /* 0x0000000808097981 */ /* 0x000ea8000c1e1900 */
[----:B--2---:R2:W-:Y:S01]  /*04f0*/  STS [R18+0x4], R9 ;  /* 0x0000040912007388 */ /* 0x0045e20000000800 */
[----:B------:R-:W-:Y:S05]  /*0500*/  BRA `(.L_x_2) ;  /* 0x0000000000347947 */ /* 0x000fea0003800000 */
.L_x_1:
[----:B------:R-:W-:-:S04]  /*0510*/  VIADD R23, R22, UR4 ;  /* 0x0000000416177c36 */ /* 0x000fc80008000000 */
[----:B------:R-:W-:-:S05]  /*0520*/  IMAD.HI.U32 R8, R10, R23, RZ ;  /* 0x000000170a087227 */ /* 0x000fca00078e00ff */
[----:B------:R-:W-:-:S05]  /*0530*/  IADD3 R8, PT, PT, -R8, RZ, RZ ;  /* 0x000000ff08087210 */ /* 0x000fca0007ffe1ff */
[----:B------:R-:W-:-:S05]  /*0540*/  IMAD R23, R6, R8, R23 ;  /* 0x0000000806177224 */ /* 0x000fca00078e0217 */
[----:B------:R-:W-:-:S13]  /*0550*/  ISETP.GE.U32.AND P0, PT, R23, R6, PT ;  /* 0x000000061700720c */ /* 0x000fda0003f06070 */
[----:B------:R-:W-:-:S05]  /*0560*/  @P0 IMAD.IADD R23, R23, 0x1, -R6 ;  /* 0x0000000117170824 */ /* 0x000fca00078e0a06 */
[----:B------:R-:W-:-:S13]  /*0570*/  ISETP.GE.U32.AND P0, PT, R23, R6, PT ;  /* 0x000000061700720c */ /* 0x000fda0003f06070 */
[----:B------:R-:W-:-:S05]  /*0580*/  @P0 IMAD.IADD R23, R23, 0x1, -R6 ;  /* 0x0000000117170824 */ /* 0x000fca00078e0a06 */
[----:B------:R-:W-:-:S05]  /*0590*/  SEL R23, R15, R23, !P2 ;  /* 0x000000170f177207 */ /* 0x000fca0005000000 */
[----:B------:R-:W-:-:S04]  /*05a0*/  IMAD R9, R9, R6, R23 ;  /* 0x0000000609097224 */ /* 0x000fc800078e0217 */
[----:B------:R-:W-:-:S06]  /*05b0*/  IMAD.WIDE.U32 R8, R9, 0x4, R2 ;  /* 0x0000000409087825 */ /* 0x000fcc00078e0002 */
[----:B------:R-:W2:Y:S04]  /*05c0*/  LDG.E R9, desc[UR8][R8.64] ;  /* 0x0000000808097981 */ /* 0x000ea8000c1e1900 */
[----:B--2---:R1:W-:Y:S02]  /*05d0*/  STS [R18+0x2ac], R9 ;  /* 0x0002ac0912007388 */ /* 0x0043e40000000800 */
.L_x_2:
[----:B------:R-:W-:Y:S05]  /*05e0*/  BSYNC.RECONVERGENT B0 ;  /* 0x0000000000007941 */ /* 0x000fea0003800200 */
.L_x_0:
[----:B------:R-:W-:Y:S01]  /*05f0*/  ISETP.NE.AND P0, PT, R11, 0x7, PT ;  /* 0x000000070b00780c */ /* 0x000fe20003f05270 */
[----:B------:R-:W-:-:S12]  /*0600*/  BSSY.RECONVERGENT B0, `(.L_x_3) ;  /* 0x000001f000007945 */ /* 0x000fd80003800200 */
[----:B------:R-:W-:Y:S05]  /*0610*/  @!P0 BRA `(.L_x_4) ;  /* 0x0000000000408947 */ /* 0x000fea0003800000 */
[----:B------:R-:W-:-:S13]  /*0620*/  ISETP.NE.AND P0, PT, R11, RZ, PT ;  /* 0x000000ff0b00720c */ /* 0x000fda0003f05270 */
[----:B------:R-:W-:Y:S05]  /*0630*/  @P0 BRA `(.L_x_5) ;  /* 0x00000000006c0947 */ /* 0x000fea0003800000 */
[----:B------:R-:W-:-:S05]  /*0640*/  IADD3 R8, PT, PT, R14, -0x1, RZ ;  /* 0xffffffff0e087810 */ /* 0x000fca0007ffe0ff */
[----:B-12---:R-:W-:-:S04]  /*0650*/  IMAD.HI.U32 R9, R12, R8, RZ ;  /* 0x000000080c097227 */ /* 0x006fc800078e00ff */
[----:B------:R-:W-:-:S04]  /*0660*/  IMAD.MOV R9, RZ, RZ, -R9 ;  /* 0x000000ffff097224 */ /* 0x000fc800078e0a09 */
[----:B------:R-:W-:-:S05]  /*0670*/  IMAD R8, R7, R9, R8 ;  /* 0x0000000907087224 */ /* 0x000fca00078e0208 */
[----:B------:R-:W-:-:S13]  /*0680*/  ISETP.GE.U32.AND P0, PT, R8, R7, PT ;  /* 0x000000070800720c */ /* 0x000fda0003f06070 */
[----:B------:R-:W-:-:S05]  /*0690*/  @P0 IMAD.IADD R8, R8, 0x1, -R7 ;  /* 0x0000000108080824 */ /* 0x000fca00078e0a07 */
[----:B------:R-:W-:-:S13]  /*06a0*/  ISETP.GE.U32.AND P0, PT, R8, R7, PT ;  /* 0x000000070800720c */ /* 0x000fda0003f06070 */
[----:B------:R-:W-:-:S04]  /*06b0*/  @P0 IADD3 R8, PT, PT, R8, -R7, RZ ;  /* 0x8000000708080210 */ /* 0x000fc80007ffe0ff */
[----:B------:R-:W-:-:S05]  /*06c0*/  SEL R8, R16, R8, !P3 ;  /* 0x0000000810087207 */ /* 0x000fca0005800000 */
[----:B------:R-:W-:-:S04]  /*06d0*/  IMAD R9, R8, R6, R19 ;  /* 0x0000000608097224 */ /* 0x000fc800078e0213 */
[----:B------:R-:W-:-:S06]  /*06e0*/  IMAD.WIDE.U32 R8, R9, 0x4, R2 ;  /* 0x0000000409087825 */ /* 0x000fcc00078e0002 */
[----:B------:R-:W2:Y:S04]  /*06f0*/  LDG.E R9, desc[UR8][R8.64] ;  /* 0x0000000808097981 */ /* 0x000ea8000c1e1900 */
[----:B--2---:R3:W-:Y:S01]  /*0700*/  STS [R20+0x28], R9 ;  /* 0x0000280914007388 */ /* 0x0047e20000000800 */
[----:B------:R-:W-:Y:S05]  /*0710*/  BRA `(.L_x_5) ;  /* 0x0000000000347947 */ /* 0x000fea0003800000 */
.L_x_4:
[----:B------:R-:W-:-:S04]  /*0720*/  VIADD R8, R21, UR5 ;  /* 0x0000000515087c36 */ /* 0x000fc80008000000 */
[----:B-12---:R-:W-:-:S04]  /*0730*/  IMAD.HI.U32 R9, R12, R8, RZ ;  /* 0x000000080c097227 */ /* 0x006fc800078e00ff */
        /* <DEDUP_REMOVED lines=10> */
[----:B--2---:R1:W-:Y:S02]  /*07e0*/  STS [R20+0x4c], R9 ;  /* 0x00004c0914007388 */ /* 0x0043e40000000800 */
.L_x_5:
[----:B------:R-:W-:Y:S05]  /*07f0*/  BSYNC.RECONVERGENT B0 ;  /* 0x0000000000007941 */ /* 0x000fea0003800200 */
.L_x_3:
[----:B------:R-:W-:Y:S01]  /*0800*/  LOP3.LUT P0, RZ, R0, R11, RZ, 0xfc, !PT ;  /* 0x0000000b00ff7212 */ /* 0x000fe2000780fcff */
[----:B------:R-:W-:-:S12]  /*0810*/  BSSY.RECONVERGENT B0, `(.L_x_6) ;  /* 0x0000074000007945 */ /* 0x000fd80003800200 */
[----:B------:R-:W-:Y:S05]  /*0820*/  @P0 BRA `(.L_x_7) ;  /* 0x0000000000700947 */ /* 0x000fea0003800000 */
[----:B------:R-:W-:Y:S01]  /*0830*/  IMAD.MOV R0, RZ, RZ, -R5 ;  /* 0x000000ffff007224 */ /* 0x000fe200078e0a05 */
[----:B------:R-:W-:Y:S01]  /*0840*/  IADD3 R3, PT, PT, R13, -0x1, RZ ;  /* 0xffffffff0d037810 */ /* 0x000fe20007ffe0ff */
[----:B------:R-:W-:Y:S02]  /*0850*/  IMAD.MOV.U32 R4, RZ, RZ, RZ ;  /* 0x000000ffff047224 */ /* 0x000fe400078e00ff */
[----:B-123--:R-:W-:Y:S02]  /*0860*/  IMAD R9, R0, R7, RZ ;  /* 0x0000000700097224 */ /* 0x00efe400078e02ff */
[----:B------:R-:W-:-:S04]  /*0870*/  IMAD.HI.U32 R10, R10, R3, RZ ;  /* 0x000000030a0a7227 */ /* 0x000fc800078e00ff */
[----:B------:R-:W-:Y:S01]  /*0880*/  IMAD.HI.U32 R5, R5, R9, R4 ;  /* 0x0000000905057227 */ /* 0x000fe200078e0004 */
[----:B------:R-:W-:-:S03]  /*0890*/  IADD3 R10, PT, PT, -R10, RZ, RZ ;  /* 0x000000ff0a0a7210 */ /* 0x000fc60007ffe1ff */
[----:B------:R-:W-:-:S04]  /*08a0*/  VIADD R0, R14, 0xffffffff ;  /* 0xffffffff0e007836 */ /* 0x000fc80000000000 */
[----:B------:R-:W-:-:S04]  /*08b0*/  IMAD.HI.U32 R5, R5, R0, RZ ;  /* 0x0000000005057227 */ /* 0x000fc800078e00ff */
[----:B------:R-:W-:Y:S02]  /*08c0*/  IMAD.MOV R2, RZ, RZ, -R5 ;  /* 0x000000ffff027224 */ /* 0x000fe400078e0a05 */
[----:B------:R-:W-:Y:S02]  /*08d0*/  IMAD R5, R6, R10, R3 ;  /* 0x0000000a06057224 */ /* 0x000fe400078e0203 */
[----:B------:R-:W-:Y:S02]  /*08e0*/  IMAD R0, R7, R2, R0 ;  /* 0x0000000207007224 */ /* 0x000fe400078e0200 */
[----:B------:R-:W1:Y:S01]  /*08f0*/  LDC.64 R2, c[0x0][0x380] ;  /* 0x0000e000ff027b82 */ /* 0x000e620000000a00 */
[----:B------:R-:W-:Y:S02]  /*0900*/  ISETP.GE.U32.AND P0, PT, R5, R6, PT ;  /* 0x000000060500720c */ /* 0x000fe40003f06070 */
[----:B------:R-:W-:-:S11]  /*0910*/  ISETP.GE.U32.AND P1, PT, R0, R7, PT ;  /* 0x000000070000720c */ /* 0x000fd60003f26070 */
[----:B------:R-:W-:Y:S02]  /*0920*/  @P0 IMAD.IADD R5, R5, 0x1, -R6 ;  /* 0x0000000105050824 */ /* 0x000fe400078e0a06 */
[----:B------:R-:W-:-:S03]  /*0930*/  @P1 IADD3 R0, PT, PT, R0, -R7, RZ ;  /* 0x8000000700001210 */ /* 0x000fc60007ffe0ff */
[----:B------:R-:W-:Y:S02]  /*0940*/  ISETP.GE.U32.AND P0, PT, R5, R6, PT ;  /* 0x000000060500720c */ /* 0x000fe40003f06070 */
[----:B------:R-:W-:-:S11]  /*0950*/  ISETP.GE.U32.AND P1, PT, R0, R7, PT ;  /* 0x000000070000720c */ /* 0x000fd60003f26070 */
[----:B------:R-:W-:Y:S02]  /*0960*/  @P0 IMAD.IADD R5, R5, 0x1, -R6 ;  /* 0x0000000105050824 */ /* 0x000fe400078e0a06 */
[----:B------:R-:W-:Y:S01]  /*0970*/  @P1 IMAD.IADD R0, R0, 0x1, -R7 ;  /* 0x0000000100001824 */ /* 0x000fe200078e0a07 */
[----:B------:R-:W-:Y:S02]  /*0980*/  @!P3 LOP3.LUT R0, RZ, R7, RZ, 0x33, !PT ;  /* 0x00000007ff00b212 */ /* 0x000fe400078e33ff */
[----:B------:R-:W-:-:S05]  /*0990*/  SEL R5, R15, R5, !P2 ;  /* 0x000000050f057207 */ /* 0x000fca0005000000 */
[----:B------:R-:W-:-:S04]  /*09a0*/  IMAD R5, R0, R6, R5 ;  /* 0x0000000600057224 */ /* 0x000fc800078e0205 */
[----:B-1----:R-:W-:-:S06]  /*09b0*/  IMAD.WIDE.U32 R2, R5, 0x4, R2 ;  /* 0x0000000405027825 */ /* 0x002fcc00078e0002 */
[----:B------:R-:W2:Y:S04]  /*09c0*/  LDG.E R2, desc[UR8][R2.64] ;  /* 0x0000000802027981 */ /* 0x000ea8000c1e1900 */
[----:B--2---:R1:W-:Y:S01]  /*09d0*/  STS [R17], R2 ;  /* 0x0000000211007388 */ /* 0x0043e20000000800 */
[----:B------:R-:W-:Y:S05]  /*09e0*/  BRA `(.L_x_8) ;  /* 0x0000000400587947 */ /* 0x000fea0003800000 */
.L_x_7:
[----:B------:R-:W-:-:S04]  /*09f0*/  ISETP.NE.AND P0, PT, R21, 0x8, PT ;  /* 0x000000081500780c */ /* 0x000fc80003f05270 */
[----:B------:R-:W-:-:S13]  /*0a00*/  ISETP.NE.OR P1, PT, R0, RZ, P0 ;  /* 0x000000ff0000720c */ /* 0x000fda0000725670 */
[----:B------:R-:W-:Y:S05]  /*0a10*/  @P1 BRA `(.L_x_9) ;  /* 0x0000000000701947 */ /* 0x000fea0003800000 */
[----:B------:R-:W-:Y:S01]  /*0a20*/  IADD3 R0, PT, PT, RZ, -R5, RZ ;  /* 0x80000005ff007210 */ /* 0x000fe20007ffe0ff */
[----:B------:R-:W-:Y:S01]  /*0a30*/  VIADD R3, R13, 0xffffffff ;  /* 0xffffffff0d037836 */ /* 0x000fe20000000000 */
[----:B------:R-:W-:Y:S01]  /*0a40*/  UIADD3 UR6, UPT, UPT, UR5, 0x8, URZ ;  /* 0x0000000805067890 */ /* 0x000fe2000fffe0ff */
[----:B------:R-:W-:Y:S02]  /*0a50*/  IMAD.MOV.U32 R4, RZ, RZ, RZ ;  /* 0x000000ffff047224 */ /* 0x000fe400078e00ff */
[----:B-123--:R-:W-:Y:S02]  /*0a60*/  IMAD R9, R0, R7, RZ ;  /* 0x0000000700097224 */ /* 0x00efe400078e02ff */
[----:B------:R-:W-:-:S04]  /*0a70*/  IMAD.HI.U32 R10, R10, R3, RZ ;  /* 0x000000030a0a7227 */ /* 0x000fc800078e00ff */
[----:B------:R-:W-:Y:S01]  /*0a80*/  IMAD.HI.U32 R4, R5, R9, R4 ;  /* 0x0000000905047227 */ /* 0x000fe200078e0004 */
[----:B------:R-:W-:-:S05]  /*0a90*/  IADD3 R10, PT, PT, -R10, RZ, RZ ;  /* 0x000000ff0a0a7210 */ /* 0x000fca0007ffe1ff */
[----:B------:R-:W-:-:S04]  /*0aa0*/  IMAD.HI.U32 R0, R4, UR6, RZ ;  /* 0x0000000604007c27 */ /* 0x000fc8000f8e00ff */
[----:B------:R-:W-:Y:S02]  /*0ab0*/  IMAD R5, R6, R10, R3 ;  /* 0x0000000a06057224 */ /* 0x000fe400078e0203 */
[----:B------:R-:W-:Y:S01]  /*0ac0*/  IMAD.MOV R0, RZ, RZ, -R0 ;  /* 0x000000ffff007224 */ /* 0x000fe200078e0a00 */
[----:B------:R-:W1:Y:S02]  /*0ad0*/  LDC.64 R2, c[0x0][0x380] ;  /* 0x0000e000ff027b82 */ /* 0x000e640000000a00 */
[----:B------:R-:W-:Y:S01]  /*0ae0*/  ISETP.GE.U32.AND P1, PT, R5, R6, PT ;  /* 0x000000060500720c */ /* 0x000fe20003f26070 */
[----:B------:R-:W-:-:S05]  /*0af0*/  IMAD R0, R7, R0, UR6 ;  /* 0x0000000607007e24 */ /* 0x000fca000f8e0200 */
[----:B------:R-:W-:-:S07]  /*0b00*/  ISETP.GE.U32.AND P0, PT, R0, R7, PT ;  /* 0x000000070000720c */ /* 0x000fce0003f06070 */
[----:B------:R-:W-:-:S05]  /*0b10*/  @P1 IMAD.IADD R5, R5, 0x1, -R6 ;  /* 0x0000000105051824 */ /* 0x000fca00078e0a06 */
[----:B------:R-:W-:Y:S02]  /*0b20*/  ISETP.GE.U32.AND P1, PT, R5, R6, PT ;  /* 0x000000060500720c */ /* 0x000fe40003f26070 */
[----:B------:R-:W-:-:S04]  /*0b30*/  @P0 IADD3 R0, PT, PT, R0, -R7, RZ ;  /* 0x8000000700000210 */ /* 0x000fc80007ffe0ff */
[----:B------:R-:W-:-:S07]  /*0b40*/  ISETP.GE.U32.AND P0, PT, R0, R7, PT ;  /* 0x000000070000720c */ /* 0x000fce0003f06070 */
[----:B------:R-:W-:-:S05]  /*0b50*/  @P1 IMAD.IADD R5, R5, 0x1, -R6 ;  /* 0x0000000105051824 */ /* 0x000fca00078e0a06 */
[----:B------:R-:W-:Y:S01]  /*0b60*/  SEL R5, R15, R5, !P2 ;  /* 0x000000050f057207 */ /* 0x000fe20005000000 */
[----:B------:R-:W-:Y:S01]  /*0b70*/  @P0 IMAD.IADD R0, R0, 0x1, -R7 ;  /* 0x0000000100000824 */ /* 0x000fe200078e0a07 */
[----:B------:R-:W-:-:S05]  /*0b80*/  @!P3 LOP3.LUT R0, RZ, R7, RZ, 0x33, !PT ;  /* 0x00000007ff00b212 */ /* 0x000fca00078e33ff */
[----:B------:R-:W-:-:S04]  /*0b90*/  IMAD R5, R0, R6, R5 ;  /* 0x0000000600057224 */ /* 0x000fc800078e0205 */
[----:B-1----:R-:W-:-:S06]  /*0ba0*/  IMAD.WIDE.U32 R2, R5, 0x4, R2 ;  /* 0x0000000405027825 */ /* 0x002fcc00078e0002 */
[----:B------:R-:W2:Y:S04]  /*0bb0*/  LDG.E R3, desc[UR8][R2.64] ;  /* 0x0000000802037981 */ /* 0x000ea8000c1e1900 */
[----:B--2---:R1:W-:Y:S01]  /*0bc0*/  STS [R18+0x8], R3 ;  /* 0x0000080312007388 */ /* 0x0043e20000000800 */
[----:B------:R-:W-:Y:S05]  /*0bd0*/  BRA `(.L_x_8) ;  /* 0x0000000000dc7947 */ /* 0x000fea0003800000 */
.L_x_9:
[----:B------:R-:W-:-:S04]  /*0be0*/  ISETP.NE.AND P1, PT, R22, 0x10, PT ;  /* 0x000000101600780c */ /* 0x000fc80003f25270 */
[----:B------:R-:W-:-:S13]  /*0bf0*/  ISETP.NE.OR P1, PT, R11, RZ, P1 ;  /* 0x000000ff0b00720c */ /* 0x000fda0000f25670 */
[----:B------:R-:W-:Y:S05]  /*0c00*/  @P1 BRA `(.L_x_10) ;  /* 0x0000000000701947 */ /* 0x000fea0003800000 */
[----:B------:R-:W-:Y:S01]  /*0c10*/  IADD3 R0, PT, PT, RZ, -R5, RZ ;  /* 0x80000005ff007210 */ /* 0x000fe20007ffe0ff */
[----:B------:R-:W-:Y:S01]  /*0c20*/  UIADD3 UR6, UPT, UPT, UR4, 0x10, URZ ;  /* 0x0000001004067890 */ /* 0x000fe2000fffe0ff */
[----:B------:R-:W-:-:S03]  /*0c30*/  IMAD.MOV.U32 R4, RZ, RZ, RZ ;  /* 0x000000ffff047224 */ /* 0x000fc600078e00ff */
[----:B------:R-:W-:Y:S02]  /*0c40*/  IMAD R3, R0, R7, RZ ;  /* 0x0000000700037224 */ /* 0x000fe400078e02ff */
[----:B------:R-:W-:Y:S02]  /*0c50*/  VIADD R0, R14, 0xffffffff ;  /* 0xffffffff0e007836 */ /* 0x000fe40000000000 */
[----:B------:R-:W-:-:S04]  /*0c60*/  IMAD.HI.U32 R5, R5, R3, R4 ;  /* 0x0000000305057227 */ /* 0x000fc800078e0004 */
[----:B------:R-:W-:-:S04]  /*0c70*/  IMAD.HI.U32 R10, R10, UR6, RZ ;  /* 0x000000060a0a7c27 */ /* 0x000fc8000f8e00ff */
[----:B------:R-:W-:Y:S01]  /*0c80*/  IMAD.HI.U32 R2, R5, R0, RZ ;  /* 0x0000000005027227 */ /* 0x000fe200078e00ff */
[----:B------:R-:W-:-:S03]  /*0c90*/  IADD3 R5, PT, PT, -R10, RZ, RZ ;  /* 0x000000ff0a057210 */ /* 0x000fc60007ffe1ff */
[----:B------:R-:W-:Y:S02]  /*0ca0*/  IMAD.MOV R2, RZ, RZ, -R2 ;  /* 0x000000ffff027224 */ /* 0x000fe400078e0a02 */
[----:B------:R-:W-:Y:S02]  /*0cb0*/  IMAD R5, R6, R5, UR6 ;  /* 0x0000000606057e24 */ /* 0x000fe4000f8e0205 */
[----:B------:R-:W-:Y:S02]  /*0cc0*/  IMAD R0, R7, R2, R0 ;  /* 0x0000000207007224 */ /* 0x000fe400078e0200 */
[----:B------:R-:W4:Y:S01]  /*0cd0*/  LDC.64 R2, c[0x0][0x380] ;  /* 0x0000e000ff027b82 */ /* 0x000f220000000a00 */
        /* <DEDUP_REMOVED lines=11> */
[----:B----4-:R-:W-:-:S06]  /*0d90*/  IMAD.WIDE.U32 R2, R5, 0x4, R2 ;  /* 0x0000000405027825 */ /* 0x010fcc00078e0002 */
[----:B------:R-:W4:Y:S04]  /*0da0*/  LDG.E R3, desc[UR8][R2.64] ;  /* 0x0000000802037981 */ /* 0x000f28000c1e1900 */
[----:B----4-:R4:W-:Y:S01]  /*0db0*/  STS [R20+0x50], R3 ;  /* 0x0000500314007388 */ /* 0x0109e20000000800 */
[----:B------:R-:W-:Y:S05]  /*0dc0*/  BRA `(.L_x_8) ;  /* 0x0000000000607947 */ /* 0x000fea0003800000 */
.L_x_10:
[----:B------:R-:W-:-:S13]  /*0dd0*/  ISETP.NE.OR P0, PT, R22, 0x10, P0 ;  /* 0x000000101600780c */ /* 0x000fda0000705670 */
[----:B------:R-:W-:Y:S05]  /*0de0*/  @P0 BRA `(.L_x_8) ;  /* 0x0000000000580947 */ /* 0x000fea0003800000 */
[----:B------:R-:W-:Y:S02]  /*0df0*/  UIADD3 UR6, UPT, UPT, UR4, 0x10, URZ ;  /* 0x0000001004067890 */ /* 0x000fe4000fffe0ff */
[----:B------:R-:W-:-:S04]  /*0e00*/  UIADD3 UR7, UPT, UPT, UR5, 0x8, URZ ;  /* 0x0000000805077890 */ /* 0x000fc8000fffe0ff */
[----:B------:R-:W-:-:S04]  /*0e10*/  IMAD.HI.U32 R10, R10, UR6, RZ ;  /* 0x000000060a0a7c27 */ /* 0x000fc8000f8e00ff */
[----:B------:R-:W-:Y:S01]  /*0e20*/  IMAD.HI.U32 R12, R12, UR7, RZ ;  /* 0x000000070c0c7c27 */ /* 0x000fe2000f8e00ff */
[----:B------:R-:W-:-:S03]  /*0e30*/  IADD3 R5, PT, PT, -R10, RZ, RZ ;  /* 0x000000ff0a057210 */ /* 0x000fc60007ffe1ff */
[----:B------:R-:W-:Y:S02]  /*0e40*/  IMAD.MOV R12, RZ, RZ, -R12 ;  /* 0x000000ffff0c7224 */ /* 0x000fe400078e0a0c */
[----:B------:R-:W-:Y:S02]  /*0e50*/  IMAD R5, R6, R5, UR6 ;  /* 0x0000000606057e24 */ /* 0x000fe4000f8e0205 */
[----:B------:R-:W-:-:S03]  /*0e60*/  IMAD R12, R7, R12, UR7 ;  /* 0x00000007070c7e24 */ /* 0x000fc6000f8e020c */
[----:B------:R-:W-:Y:S02]  /*0e70*/  ISETP.GE.U32.AND P0, PT, R5, R6, PT ;  /* 0x000000060500720c */ /* 0x000fe40003f06070 */
[----:B------:R-:W-:-:S11]  /*0e80*/  ISETP.GE.U32.AND P1, PT, R12, R7, PT ;  /* 0x000000070c00720c */ /* 0x000fd60003f26070 */
[----:B------:R-:W-:Y:S02]  /*0e90*/  @P0 IMAD.IADD R5, R5, 0x1, -R6 ;  /* 0x0000000105050824 */ /* 0x000fe400078e0a06 */
[----:B------:R-:W-:-:S03]  /*0ea0*/  @P1 IADD3 R12, PT, PT, R12, -R7, RZ ;  /* 0x800000070c0c1210 */ /* 0x000fc60007ffe0ff */
[----:B------:R-:W-:Y:S02]  /*0eb0*/  ISETP.GE.U32.AND P0, PT, R5, R6, PT ;  /* 0x000000060500720c */ /* 0x000fe40003f06070 */
[----:B------:R-:W-:-:S11]  /*0ec0*/  ISETP.GE.U32.AND P1, PT, R12, R7, PT ;  /* 0x000000070c00720c */ /* 0x000fd60003f26070 */
[----:B------:R-:W-:Y:S02]  /*0ed0*/  @P0 IMAD.IADD R5, R5, 0x1, -R6 ;  /* 0x0000000105050824 */ /* 0x000fe400078e0a06 */
[----:B------:R-:W-:-:S03]  /*0ee0*/  @P1 IMAD.IADD R12, R12, 0x1, -R7 ;  /* 0x000000010c0c1824 */ /* 0x000fc600078e0a07 */
[----:B------:R-:W-:Y:S02]  /*0ef0*/  SEL R5, R15, R5, !P2 ;  /* 0x000000050f057207 */ /* 0x000fe40005000000 */
[----:B------:R-:W-:-:S05]  /*0f00*/  SEL R12, R16, R12, !P3 ;  /* 0x0000000c100c7207 */ /* 0x000fca0005800000 */
[----:B------:R-:W-:-:S04]  /*0f10*/  IMAD R5, R12, R6, R5 ;  /* 0x000000060c057224 */ /* 0x000fc800078e0205 */
[----:B------:R-:W-:-:S06]  /*0f20*/  IMAD.WIDE.U32 R2, R5, 0x4, R2 ;  /* 0x0000000405027825 */ /* 0x000fcc00078e0002 */
[----:B------:R-:W4:Y:S04]  /*0f30*/  LDG.E R2, desc[UR8][R2.64] ;  /* 0x0000000802027981 */ /* 0x000f28000c1e1900 */
[----:B----4-:R4:W-:Y:S02]  /*0f40*/  STS [R17+0x58], R2 ;  /* 0x0000580211007388 */ /* 0x0109e40000000800 */
.L_x_8:
[----:B------:R-:W-:Y:S05]  /*0f50*/  BSYNC.RECONVERGENT B0 ;  /* 0x0000000000007941 */ /* 0x000fea0003800200 */
.L_x_6:
[----:B------:R-:W-:Y:S06]  /*0f60*/  BAR.SYNC.DEFER_BLOCKING 0x0 ;  /* 0x0000000000007b1d */ /* 0x000fec0000010000 */
[----:B------:R-:W-:Y:S01]  /*0f70*/  BSSY.RECONVERGENT B0, `(.L_x_11) ;  /* 0x0000010000007945 */ /* 0x000fe20003800200 */
[----:B-1--4-:R-:W1:Y:S04]  /*0f80*/  LDS R2, [R17+0x30] ;  /* 0x0000300011027984 */ /* 0x012e680000000800 */
[----:B------:R-:W4:Y:S01]  /*0f90*/  LDS R0, [R17+0x28] ;  /* 0x0000280011007984 */ /* 0x000f220000000800 */
[----:B-1----:R-:W-:-:S02]  /*0fa0*/  ISETP.NE.AND P2, PT, R2, 0x1, PT ;  /* 0x000000010200780c */ /* 0x002fc40003f45270 */
[C---:B----4-:R-:W-:Y:S02]  /*0fb0*/  ISETP.NE.AND P0, PT, R0.reuse, 0x2, PT ;  /* 0x000000020000780c */ /* 0x050fe40003f05270 */
[----:B------:R-:W-:Y:S02]  /*0fc0*/  ISETP.NE.AND P1, PT, R0, 0x1, PT ;  /* 0x000000010000780c */ /* 0x000fe40003f25270 */
[----:B------:R-:W-:Y:S02]  /*0fd0*/  SEL R4, RZ, 0x1, P0 ;  /* 0x00000001ff047807 */ /* 0x000fe40000000000 */
[----:B------:R-:W-:-:S05]  /*0fe0*/  SEL R0, RZ, 0x1, P1 ;  /* 0x00000001ff007807 */ /* 0x000fca0000800000 */
[----:B------:R-:W-:Y:S05]  /*0ff0*/  @!P2 BRA `(.L_x_12) ;  /* 0x000000000014a947 */ /* 0x000fea0003800000 */
[----:B------:R-:W-:-:S13]  /*1000*/  ISETP.NE.AND P1, PT, R2, 0x2, PT ;  /* 0x000000020200780c */ /* 0x000fda0003f25270 */
[----:B------:R-:W-:Y:S05]  /*1010*/  @P1 BRA `(.L_x_13) ;  /* 0x0000000000141947 */ /* 0x000fea0003800000 */
[----:B------:R-:W-:-:S04]  /*1020*/  MOV R4, 0x2 ;  /* 0x0000000200047802 */ /* 0x000fc80000000f00 */
[----:B------:R-:W-:Y:S01]  /*1030*/  SEL R4, R4, 0x1, !P0 ;  /* 0x0000000104047807 */ /* 0x000fe20004000000 */
[----:B------:R-:W-:Y:S06]  /*1040*/  BRA `(.L_x_13) ;  /* 0x0000000000087947 */ /* 0x000fec0003800000 */
.L_x_12:
[----:B------:R-:W-:-:S05]  /*1050*/  IMAD.MOV.U32 R0, RZ, RZ, 0x2 ;  /* 0x00000002ff007424 */ /* 0x000fca00078e00ff */
[----:B------:R-:W-:-:S07]  /*1060*/  SEL R0, R0, 0x1, !P1 ;  /* 0x0000000100007807 */ /* 0x000fce0004800000 */
.L_x_13:
[----:B------:R-:W-:Y:S05]  /*1070*/  BSYNC.RECONVERGENT B0 ;  /* 0x0000000000007941 */ /* 0x000fea0003800200 */
.L_x_11:
[----:B------:R-:W1:Y:S01]  /*1080*/  LDS R2, [R17+0x4] ;  /* 0x0000040011027984 */ /* 0x000e620000000800 */
[----:B------:R-:W-:Y:S01]  /*1090*/  BSSY.RECONVERGENT B0, `(.L_x_14) ;  /* 0x0000008000007945 */ /* 0x000fe20003800200 */
[----:B-1----:R-:W-:-:S13]  /*10a0*/  ISETP.NE.AND P0, PT, R2, 0x1, PT ;  /* 0x000000010200780c */ /* 0x002fda0003f05270 */
[----:B------:R-:W-:Y:S05]  /*10b0*/  @!P0 BRA `(.L_x_15) ;  /* 0x0000000000108947 */ /* 0x000fea0003800000 */
[----:B------:R-:W-:-:S13]  /*10c0*/  ISETP.NE.AND P0, PT, R2, 0x2, PT ;  /* 0x000000020200780c */ /* 0x000fda0003f05270 */
[----:B------:R-:W-:Y:S05]  /*10d0*/  @P0 BRA `(.L_x_16) ;  /* 0x00000000000c0947 */ /* 0x000fea0003800000 */
[----:B------:R-:W-:Y:S01]  /*10e0*/  VIADD R4, R4, 0x1 ;  /* 0x0000000104047836 */ /* 0x000fe20000000000 */
[----:B------:R-:W-:Y:S06]  /*10f0*/  BRA `(.L_x_16) ;  /* 0x0000000000047947 */ /* 0x000fec0003800000 */
.L_x_15:
[----:B------:R-:W-:-:S07]  /*1100*/  IADD3 R0, PT, PT, R0, 0x1, RZ ;  /* 0x0000000100007810 */ /* 0x000fce0007ffe0ff */
.L_x_16:
[----:B------:R-:W-:Y:S05]  /*1110*/  BSYNC.RECONVERGENT B0 ;  /* 0x0000000000007941 */ /* 0x000fea0003800200 */
.L_x_14:
        /* <DEDUP_REMOVED lines=8> */
.L_x_18:
[----:B------:R-:W-:-:S07]  /*11a0*/  VIADD R0, R0, 0x1 ;  /* 0x0000000100007836 */ /* 0x000fce0000000000 */
.L_x_19:
[----:B------:R-:W-:Y:S05]  /*11b0*/  BSYNC.RECONVERGENT B0 ;  /* 0x0000000000007941 */ /* 0x000fea0003800200 */
.L_x_17:
[----:B------:R-:W1:Y:S01]  /*11c0*/  LDS R2, [R17+0x50] ;  /* 0x0000500011027984 */ /* 0x000e620000000800 */
[----:B------:R-:W-:Y:S01]  /*11d0*/  BSSY.RECONVERGENT B0, `(.L_x_20) ;  /* 0x0000008000007945 */ /* 0x000fe20003800200 */
[----:B-1----:R-:W-:-:S13]  /*11e0*/  ISETP.NE.AND P0, PT, R2, 0x1, PT ;  /* 0x000000010200780c */ /* 0x002fda0003f05270 */
[----:B------:R-:W-:Y:S05]  /*11f0*/  @!P0 BRA `(.L_x_21) ;  /* 0x0000000000108947 */ /* 0x000fea0003800000 */
[----:B------:R-:W-:-:S13]  /*1200*/  ISETP.NE.AND P0, PT, R2, 0x2, PT ;  /* 0x000000020200780c */ /* 0x000fda0003f05270 */
[----:B------:R-:W-:Y:S05]  /*1210*/  @P0 BRA `(.L_x_22) ;  /* 0x00000000000c0947 */ /* 0x000fea0003800000 */
[----:B------:R-:W-:Y:S01]  /*1220*/  IADD3 R4, PT, PT, R4, 0x1, RZ ;  /* 0x0000000104047810 */ /* 0x000fe20007ffe0ff */
[----:B------:R-:W-:Y:S06]  /*1230*/  BRA `(.L_x_22) ;  /* 0x0000000000047947 */ /* 0x000fec0003800000 */
.L_x_21:
[----:B------:R-:W-:-:S07]  /*1240*/  VIADD R0, R0, 0x1 ;  /* 0x0000000100007836 */ /* 0x000fce0000000000 */
.L_x_22:
[----:B------:R-:W-:Y:S05]  /*1250*/  BSYNC.RECONVERGENT B0 ;  /* 0x0000000000007941 */ /* 0x000fea0003800200 */
.L_x_20:
        /* <DEDUP_REMOVED lines=8> */
.L_x_24:
[----:B------:R-:W-:-:S07]  /*12e0*/  IADD3 R0, PT, PT, R0, 0x1, RZ ;  /* 0x0000000100007810 */ /* 0x000fce0007ffe0ff */
.L_x_25:
[----:B------:R-:W-:Y:S05]  /*12f0*/  BSYNC.RECONVERGENT B0 ;  /* 0x0000000000007941 */ /* 0x000fea0003800200 */
.L_x_23:
[----:B------:R-:W1:Y:S01]  /*1300*/  LDS R2, [R17] ;  /* 0x0000000011027984 */ /* 0x000e620000000800 */
[----:B------:R-:W-:Y:S01]  /*1310*/  BSSY.RECONVERGENT B0, `(.L_x_26) ;  /* 0x0000008000007945 */ /* 0x000fe20003800200 */
[----:B-1----:R-:W-:-:S13]  /*1320*/  ISETP.NE.AND P0, PT, R2, 0x1, PT ;  /* 0x000000010200780c */ /* 0x002fda0003f05270 */
[----:B------:R-:W-:Y:S05]  /*1330*/  @!P0 BRA `(.L_x_27) ;  /* 0x0000000000108947 */ /* 0x000fea0003800000 */
[----:B------:R-:W-:-:S13]  /*1340*/  ISETP.NE.AND P0, PT, R2, 0x2, PT ;  /* 0x000000020200780c */ /* 0x000fda0003f05270 */
[----:B------:R-:W-:Y:S05]  /*1350*/  @P0 BRA `(.L_x_28) ;  /* 0x00000000000c0947 */ /* 0x000fea0003800000 */
[----:B------:R-:W-:Y:S01]  /*1360*/  VIADD R4, R4, 0x1 ;  /* 0x0000000104047836 */ /* 0x000fe20000000000 */
[----:B------:R-:W-:Y:S06]  /*1370*/  BRA `(.L_x_28) ;  /* 0x0000000000047947 */ /* 0x000fec0003800000 */
.L_x_27:
[----:B------:R-:W-:-:S07]  /*1380*/  IADD3 R0, PT, PT, R0, 0x1, RZ ;  /* 0x0000000100007810 */ /* 0x000fce0007ffe0ff */
.L_x_28:
[----:B------:R-:W-:Y:S05]  /*1390*/  BSYNC.RECONVERGENT B0 ;  /* 0x0000000000007941 */ /* 0x000fea0003800200 */
.L_x_26:
        /* <DEDUP_REMOVED lines=8> */
.L_x_30:
[----:B------:R-:W-:-:S07]  /*1420*/  IADD3 R0, PT, PT, R0, 0x1, RZ ;  /* 0x0000000100007810 */ /* 0x000fce0007ffe0ff */
.L_x_31:
[----:B------:R-:W-:Y:S05]  /*1430*/  BSYNC.RECONVERGENT B0 ;  /* 0x0000000000007941 */ /* 0x000fea0003800200 */
.L_x_29:
[----:B0-----:R-:W0:Y:S01]  /*1440*/  LDS R17, [R17+0x2c] ;  /* 0x00002c0011117984 */ /* 0x001e220000000800 */
[----:B------:R-:W-:Y:S02]  /*1450*/  IMAD.IADD R5, R0, 0x1, R4 ;  /* 0x0000000100057824 */ /* 0x000fe400078e0204 */
[----:B------:R-:W-:-:S03]  /*1460*/  IMAD R13, R14, R6, R13 ;  /* 0x000000060e0d7224 */ /* 0x000fc600078e020d */
[----:B------:R-:W-:-:S04]  /*1470*/  LOP3.LUT R2, R5, 0x1fe, RZ, 0xc0, !PT ;  /* 0x000001fe05027812 */ /* 0x000fc800078ec0ff */
[----:B------:R-:W-:Y:S02]  /*1480*/  ISETP.NE.AND P0, PT, R2, 0x2, PT ;  /* 0x000000020200780c */ /* 0x000fe40003f05270 */
[----:B------:R-:W1:Y:S02]  /*1490*/  LDC.64 R2, c[0x0][0x388] ;  /* 0x0000e200ff027b82 */ /* 0x000e640000000a00 */
[----:B-1----:R-:W-:Y:S01]  /*14a0*/  IMAD.WIDE R2, R13, 0x4, R2 ;  /* 0x000000040d027825 */ /* 0x002fe200078e0202 */
[----:B0-----:R-:W-:-:S13]  /*14b0*/  ISETP.NE.AND P0, PT, R17, RZ, !P0 ;  /* 0x000000ff1100720c */ /* 0x001fda0004705270 */
[----:B------:R-:W-:Y:S02]  /*14c0*/  @!P0 ISETP.GT.U32.AND P1, PT, R4, R0, PT ;  /* 0x000000000400820c */ /* 0x000fe40003f24070 */
[----:B------:R-:W-:Y:S02]  /*14d0*/  @!P0 MOV R0, 0x2 ;  /* 0x0000000200008802 */ /* 0x000fe40000000f00 */
[----:B------:R-:W-:Y:S02]  /*14e0*/  @!P0 ISETP.NE.AND P2, PT, R5, 0x3, PT ;  /* 0x000000030500880c */ /* 0x000fe40003f45270 */
[----:B------:R-:W-:Y:S02]  /*14f0*/  @!P0 SEL R0, R0, 0x1, P1 ;  /* 0x0000000100008807 */ /* 0x000fe40000800000 */
[----:B------:R-:W-:Y:S02]  /*1500*/  @!P0 ISETP.NE.AND P1, PT, R17, RZ, PT ;  /* 0x000000ff1100820c */ /* 0x000fe40003f25270 */
[----:B------:R-:W-:-:S04]  /*1510*/  @!P0 SEL R0, R0, RZ, !P2 ;  /* 0x000000ff00008207 */ /* 0x000fc80005000000 */
[----:B------:R-:W-:-:S05]  /*1520*/  @!P0 SEL R17, R0, RZ, !P1 ;  /* 0x000000ff00118207 */ /* 0x000fca0004800000 */
[----:B------:R-:W-:Y:S01]  /*1530*/  STG.E desc[UR8][R2.64], R17 ;  /* 0x0000001102007986 */ /* 0x000fe2000c101908 */
[----:B------:R-:W-:Y:S05]  /*1540*/  EXIT ;  /* 0x000000000000794d */ /* 0x000fea0003800000 */
.L_x_32:
[----:B------:R-:W-:-:S00]  /*1550*/  BRA `(.L_x_32) ;  /* 0xfffffffc00fc7947 */ /* 0x000fc0000383ffff */
[----:B------:R-:W-:-:S00]  /*1560*/  NOP ;  /* 0x0000000000007918 */ /* 0x000fc00000000000 */
        /* <DEDUP_REMOVED lines=9> */
.L_x_34:


//--------------------- .text._Z11init_kernelPii  --------------------------
	.section	.text._Z11init_kernelPii,"ax",@progbits
	.align	128
        .global         _Z11init_kernelPii
        .type           _Z11init_kernelPii,@function
        .size           _Z11init_kernelPii,(.L_x_35 - _Z11init_kernelPii)
        .other          _Z11init_kernelPii,@"STO_CUDA_ENTRY STV_DEFAULT"
_Z11init_kernelPii:
.text._Z11init_kernelPii:
[----:B------:R-:W-:Y:S01]  /*0000*/  LDC R1, c[0x0][0x37c] ;  /* 0x0000df00ff017b82 */ /* 0x000fe20000000800 */
[----:B------:R-:W0:Y:S07]  /*0010*/  S2R R4, SR_TID.X ;  /* 0x0000000000047919 */ /* 0x000e2e0000002100 */
[----:B------:R-:W0:Y:S01]  /*0020*/  S2UR UR6, SR_CTAID.X ;  /* 0x00000000000679c3 */ /* 0x000e220000002500 */
[----:B------:R-:W1:Y:S07]  /*0030*/  LDCU.64 UR4, c[0x0][0x358] ;  /* 0x00006b00ff0477ac */ /* 0x000e6e0008000a00 */
[----:B------:R-:W2:Y:S08]  /*0040*/  LDC R5, c[0x0][0x360] ;  /* 0x0000d800ff057b82 */ /* 0x000eb00000000800 */
[----:B------:R-:W3:Y:S08]  /*0050*/  S2UR UR7, SR_CTAID.Y ;  /* 0x00000000000779c3 */ /* 0x000ef00000002600 */
[----:B------:R-:W3:Y:S01]  /*0060*/  LDC R7, c[0x0][0x388] ;  /* 0x0000e200ff077b82 */ /* 0x000ee20000000800 */
[----:B0-----:R-:W-:-:S07]  /*0070*/  LOP3.LUT P0, RZ, R4, UR6, RZ, 0xfc, !PT ;  /* 0x0000000604ff7c12 */ /* 0x001fce000f80fcff */
[----:B------:R-:W0:Y:S01]  /*0080*/  LDC.64 R2, c[0x0][0x380] ;  /* 0x0000e000ff027b82 */ /* 0x000e220000000a00 */
[----:B--2---:R-:W-:Y:S01]  /*0090*/  IMAD R0, R5, UR6, R4 ;  /* 0x0000000605007c24 */ /* 0x004fe2000f8e0204 */
[----:B------:R-:W-:-:S03]  /*00a0*/  SEL R5, RZ, 0x1, P0 ;  /* 0x00000001ff057807 */ /* 0x000fc60000000000 */
[----:B---3--:R-:W-:-:S04]  /*00b0*/  IMAD R7, R7, UR7, R0 ;  /* 0x0000000707077c24 */ /* 0x008fc8000f8e0200 */
[----:B0-----:R-:W-:-:S05]  /*00c0*/  IMAD.WIDE.U32 R2, R7, 0x4, R2 ;  /* 0x0000000407027825 */ /* 0x001fca00078e0002 */
[----:B-1----:R-:W-:Y:S01]  /*00d0*/  STG.E desc[UR4][R2.64], R5 ;  /* 0x0000000502007986 */ /* 0x002fe2000c101904 */
[----:B------:R-:W-:Y:S05]  /*00e0*/  EXIT ;  /* 0x000000000000794d */ /* 0x000fea0003800000 */
.L_x_33:
        /* <DEDUP_REMOVED lines=9> */
.L_x_35:


//--------------------- .nv.shared._Z11life_kernelPiS_ii --------------------------
	.section	.nv.shared._Z11life_kernelPiS_ii,"aw",@nobits
	.sectionflags	@""
	.align	4
.nv.shared._Z11life_kernelPiS_ii:
	.zero		1744


//--------------------- .nv.shared.reserved.0     --------------------------
	.section	.nv.shared.reserved.0,"aw",@nobits
	.weak		__nv_reservedSMEM_offset_0_alias
	.size		__nv_reservedSMEM_offset_0_alias, 0, 64
	.other		__nv_reservedSMEM_offset_0_alias,@"STO_CUDA_RESERVED_SHARED STV_DEFAULT"
__nv_reservedSMEM_offset_0_alias:
	.zero		0
	.zero		64


//--------------------- .nv.constant0._Z11life_kernelPiS_ii --------------------------
	.section	.nv.constant0._Z11life_kernelPiS_ii,"a",@progbits
	.sectionflags	@""
	.align	4
.nv.constant0._Z11life_kernelPiS_ii:
	.zero		920


//--------------------- .nv.constant0._Z11init_kernelPii --------------------------
	.section	.nv.constant0._Z11init_kernelPii,"a",@progbits
	.sectionflags	@""
	.align	4
.nv.constant0._Z11init_kernelPii:
	.zero		908


//--------------------- SYMBOLS --------------------------

	.type		.nv.reservedSmem.offset0,@object
	.size		.nv.reservedSmem.offset0,0x4
	.type		.nv.reservedSmem.cap,@object
	.size		.nv.reservedSmem.cap,0x4
